//
// Generated by NVIDIA NVVM Compiler
//
// Compiler Build ID: CL-36424714
// Cuda compilation tools, release 13.0, V13.0.88
// Based on NVVM 20.0.0
//

.version 9.0
.target sm_100
.address_size 64

	// .globl	_Z10philox_rndPfyjf
.global .align 1 .b8 _ZN34_INTERNAL_b0a132eb_4_k_cu_78a148784cuda3std3__45__cpo5beginE[1];
.global .align 1 .b8 _ZN34_INTERNAL_b0a132eb_4_k_cu_78a148784cuda3std3__45__cpo3endE[1];
.global .align 1 .b8 _ZN34_INTERNAL_b0a132eb_4_k_cu_78a148784cuda3std3__45__cpo6cbeginE[1];
.global .align 1 .b8 _ZN34_INTERNAL_b0a132eb_4_k_cu_78a148784cuda3std3__45__cpo4cendE[1];
.global .align 1 .b8 _ZN34_INTERNAL_b0a132eb_4_k_cu_78a148784cuda3std3__45__cpo6rbeginE[1];
.global .align 1 .b8 _ZN34_INTERNAL_b0a132eb_4_k_cu_78a148784cuda3std3__45__cpo4rendE[1];
.global .align 1 .b8 _ZN34_INTERNAL_b0a132eb_4_k_cu_78a148784cuda3std3__45__cpo7crbeginE[1];
.global .align 1 .b8 _ZN34_INTERNAL_b0a132eb_4_k_cu_78a148784cuda3std3__45__cpo5crendE[1];
.global .align 1 .b8 _ZN34_INTERNAL_b0a132eb_4_k_cu_78a148784cuda3std3__436_GLOBAL__N__b0a132eb_4_k_cu_78a148786ignoreE[1];
.global .align 1 .b8 _ZN34_INTERNAL_b0a132eb_4_k_cu_78a148784cuda3std3__419piecewise_constructE[1];
.global .align 1 .b8 _ZN34_INTERNAL_b0a132eb_4_k_cu_78a148784cuda3std3__48in_placeE[1];
.global .align 1 .b8 _ZN34_INTERNAL_b0a132eb_4_k_cu_78a148784cuda3std3__420unreachable_sentinelE[1];
.global .align 1 .b8 _ZN34_INTERNAL_b0a132eb_4_k_cu_78a148784cuda3std3__47nulloptE[1];
.global .align 1 .b8 _ZN34_INTERNAL_b0a132eb_4_k_cu_78a148784cuda3std3__48unexpectE[1];
.global .align 1 .b8 _ZN34_INTERNAL_b0a132eb_4_k_cu_78a148784cuda3std6ranges3__45__cpo4swapE[1];
.global .align 1 .b8 _ZN34_INTERNAL_b0a132eb_4_k_cu_78a148784cuda3std6ranges3__45__cpo9iter_moveE[1];
.global .align 1 .b8 _ZN34_INTERNAL_b0a132eb_4_k_cu_78a148784cuda3std6ranges3__45__cpo5beginE[1];
.global .align 1 .b8 _ZN34_INTERNAL_b0a132eb_4_k_cu_78a148784cuda3std6ranges3__45__cpo3endE[1];
.global .align 1 .b8 _ZN34_INTERNAL_b0a132eb_4_k_cu_78a148784cuda3std6ranges3__45__cpo6cbeginE[1];
.global .align 1 .b8 _ZN34_INTERNAL_b0a132eb_4_k_cu_78a148784cuda3std6ranges3__45__cpo4cendE[1];
.global .align 1 .b8 _ZN34_INTERNAL_b0a132eb_4_k_cu_78a148784cuda3std6ranges3__45__cpo7advanceE[1];
.global .align 1 .b8 _ZN34_INTERNAL_b0a132eb_4_k_cu_78a148784cuda3std6ranges3__45__cpo9iter_swapE[1];
.global .align 1 .b8 _ZN34_INTERNAL_b0a132eb_4_k_cu_78a148784cuda3std6ranges3__45__cpo4nextE[1];
.global .align 1 .b8 _ZN34_INTERNAL_b0a132eb_4_k_cu_78a148784cuda3std6ranges3__45__cpo4prevE[1];
.global .align 1 .b8 _ZN34_INTERNAL_b0a132eb_4_k_cu_78a148784cuda3std6ranges3__45__cpo4dataE[1];
.global .align 1 .b8 _ZN34_INTERNAL_b0a132eb_4_k_cu_78a148784cuda3std6ranges3__45__cpo5cdataE[1];
.global .align 1 .b8 _ZN34_INTERNAL_b0a132eb_4_k_cu_78a148784cuda3std6ranges3__45__cpo4sizeE[1];
.global .align 1 .b8 _ZN34_INTERNAL_b0a132eb_4_k_cu_78a148784cuda3std6ranges3__45__cpo5ssizeE[1];
.global .align 1 .b8 _ZN34_INTERNAL_b0a132eb_4_k_cu_78a148784cuda3std6ranges3__45__cpo8distanceE[1];
.global .align 1 .b8 _ZN34_INTERNAL_b0a132eb_4_k_cu_78a148786thrust24THRUST_300001_SM_1000_NS8cuda_cub3parE[1];
.global .align 1 .b8 _ZN34_INTERNAL_b0a132eb_4_k_cu_78a148786thrust24THRUST_300001_SM_1000_NS8cuda_cub10par_nosyncE[1];
.global .align 1 .b8 _ZN34_INTERNAL_b0a132eb_4_k_cu_78a148786thrust24THRUST_300001_SM_1000_NS6system6detail10sequential3seqE[1];
.global .align 1 .b8 _ZN34_INTERNAL_b0a132eb_4_k_cu_78a148786thrust24THRUST_300001_SM_1000_NS12placeholders2_1E[1];
.global .align 1 .b8 _ZN34_INTERNAL_b0a132eb_4_k_cu_78a148786thrust24THRUST_300001_SM_1000_NS12placeholders2_2E[1];
.global .align 1 .b8 _ZN34_INTERNAL_b0a132eb_4_k_cu_78a148786thrust24THRUST_300001_SM_1000_NS12placeholders2_3E[1];
.global .align 1 .b8 _ZN34_INTERNAL_b0a132eb_4_k_cu_78a148786thrust24THRUST_300001_SM_1000_NS12placeholders2_4E[1];
.global .align 1 .b8 _ZN34_INTERNAL_b0a132eb_4_k_cu_78a148786thrust24THRUST_300001_SM_1000_NS12placeholders2_5E[1];
.global .align 1 .b8 _ZN34_INTERNAL_b0a132eb_4_k_cu_78a148786thrust24THRUST_300001_SM_1000_NS12placeholders2_6E[1];
.global .align 1 .b8 _ZN34_INTERNAL_b0a132eb_4_k_cu_78a148786thrust24THRUST_300001_SM_1000_NS12placeholders2_7E[1];
.global .align 1 .b8 _ZN34_INTERNAL_b0a132eb_4_k_cu_78a148786thrust24THRUST_300001_SM_1000_NS12placeholders2_8E[1];
.global .align 1 .b8 _ZN34_INTERNAL_b0a132eb_4_k_cu_78a148786thrust24THRUST_300001_SM_1000_NS12placeholders2_9E[1];
.global .align 1 .b8 _ZN34_INTERNAL_b0a132eb_4_k_cu_78a148786thrust24THRUST_300001_SM_1000_NS12placeholders3_10E[1];
.global .align 1 .b8 _ZN34_INTERNAL_b0a132eb_4_k_cu_78a148786thrust24THRUST_300001_SM_1000_NS3seqE[1];

.visible .entry _Z10philox_rndPfyjf(
	.param .u64 .ptr .align 1 _Z10philox_rndPfyjf_param_0,
	.param .u64 _Z10philox_rndPfyjf_param_1,
	.param .u32 _Z10philox_rndPfyjf_param_2,
	.param .f32 _Z10philox_rndPfyjf_param_3
)
{
	.reg .pred 	%p<2>;
	.reg .b32 	%r<74>;
	.reg .b32 	%f<14>;
	.reg .b64 	%rd<7>;

	ld.param.u64 	%rd1, [_Z10philox_rndPfyjf_param_0];
	ld.param.u32 	%rd2, [_Z10philox_rndPfyjf_param_2];
	ld.param.f32 	%f1, [_Z10philox_rndPfyjf_param_3];
	mov.u32 	%r4, %ctaid.x;
	mov.u32 	%r5, %ntid.x;
	mov.u32 	%r6, %tid.x;
	mad.lo.s32 	%r1, %r4, %r5, %r6;
	ld.param.v2.u32 	{%r2, %r3}, [_Z10philox_rndPfyjf_param_1];
	mul.wide.u32 	%rd3, %r1, 4;
	setp.ge.u64 	%p1, %rd3, %rd2;
	@%p1 bra 	$L__BB0_2;
	mov.b32 	%r7, 0;
	mov.b32 	%r8, -845247145;
	mul.hi.u32 	%r9, %r8, %r7;
	xor.b32  	%r10, %r9, %r2;
	mov.b32 	%r11, -766435501;
	mul.hi.u32 	%r12, %r11, %r1;
	xor.b32  	%r13, %r12, %r3;
	mul.hi.u32 	%r14, %r8, %r13;
	add.s32 	%r15, %r2, -1640531527;
	xor.b32  	%r16, %r14, %r15;
	mul.hi.u32 	%r17, %r11, %r10;
	mul.lo.s32 	%r18, %r1, -766435501;
	xor.b32  	%r19, %r18, %r17;
	add.s32 	%r20, %r3, -1150833019;
	xor.b32  	%r21, %r19, %r20;
	mul.hi.u32 	%r22, %r8, %r21;
	mul.lo.s32 	%r23, %r13, -845247145;
	xor.b32  	%r24, %r22, %r23;
	add.s32 	%r25, %r2, 1013904242;
	xor.b32  	%r26, %r24, %r25;
	mul.hi.u32 	%r27, %r11, %r16;
	mul.lo.s32 	%r28, %r10, -766435501;
	xor.b32  	%r29, %r28, %r27;
	add.s32 	%r30, %r3, 1993301258;
	xor.b32  	%r31, %r29, %r30;
	mul.hi.u32 	%r32, %r8, %r31;
	mul.lo.s32 	%r33, %r21, -845247145;
	xor.b32  	%r34, %r32, %r33;
	add.s32 	%r35, %r2, -626627285;
	xor.b32  	%r36, %r34, %r35;
	mul.hi.u32 	%r37, %r11, %r26;
	mul.lo.s32 	%r38, %r16, -766435501;
	xor.b32  	%r39, %r38, %r37;
	add.s32 	%r40, %r3, 842468239;
	xor.b32  	%r41, %r39, %r40;
	mul.hi.u32 	%r42, %r8, %r41;
	mul.lo.s32 	%r43, %r31, -845247145;
	xor.b32  	%r44, %r42, %r43;
	add.s32 	%r45, %r2, 2027808484;
	xor.b32  	%r46, %r44, %r45;
	mul.hi.u32 	%r47, %r11, %r36;
	mul.lo.s32 	%r48, %r26, -766435501;
	xor.b32  	%r49, %r48, %r47;
	add.s32 	%r50, %r3, -308364780;
	xor.b32  	%r51, %r49, %r50;
	mul.hi.u32 	%r52, %r8, %r51;
	mul.lo.s32 	%r53, %r41, -845247145;
	xor.b32  	%r54, %r52, %r53;
	add.s32 	%r55, %r2, 387276957;
	xor.b32  	%r56, %r54, %r55;
	mul.hi.u32 	%r57, %r11, %r46;
	mul.lo.s32 	%r58, %r36, -766435501;
	xor.b32  	%r59, %r58, %r57;
	add.s32 	%r60, %r3, -1459197799;
	xor.b32  	%r61, %r59, %r60;
	cvta.to.global.u64 	%rd4, %rd1;
	mul.wide.u32 	%rd5, %r1, 16;
	add.s64 	%rd6, %rd4, %rd5;
	mul.hi.u32 	%r62, %r8, %r61;
	mul.lo.s32 	%r63, %r51, -845247145;
	xor.b32  	%r64, %r62, %r63;
	add.s32 	%r65, %r2, -1253254570;
	xor.b32  	%r66, %r64, %r65;
	cvt.rn.f32.u32 	%f2, %r66;
	mul.f32 	%f3, %f2, 0f2F800000;
	mul.f32 	%f4, %f1, %f3;
	mul.lo.s32 	%r67, %r61, -845247145;
	cvt.rn.f32.u32 	%f5, %r67;
	mul.f32 	%f6, %f5, 0f2F800000;
	mul.f32 	%f7, %f1, %f6;
	mul.hi.u32 	%r68, %r11, %r56;
	mul.lo.s32 	%r69, %r46, -766435501;
	xor.b32  	%r70, %r69, %r68;
	add.s32 	%r71, %r3, 1684936478;
	xor.b32  	%r72, %r70, %r71;
	cvt.rn.f32.u32 	%f8, %r72;
	mul.f32 	%f9, %f8, 0f2F800000;
	mul.f32 	%f10, %f1, %f9;
	mul.lo.s32 	%r73, %r56, -766435501;
	cvt.rn.f32.u32 	%f11, %r73;
	mul.f32 	%f12, %f11, 0f2F800000;
	mul.f32 	%f13, %f1, %f12;
	st.global.v4.f32 	[%rd6], {%f4, %f7, %f10, %f13};
$L__BB0_2:
	ret;

}
	// .globl	_ZN3cub18CUB_300001_SM_10006detail11EmptyKernelIvEEvv
.visible .entry _ZN3cub18CUB_300001_SM_10006detail11EmptyKernelIvEEvv()
{


	ret;

}


// ===== COMPILED SASS (sm_100) =====

	.target	sm_100

	.elftype	@"ET_EXEC"


//--------------------- .note.nv.tkinfo           --------------------------
	.section	.note.nv.tkinfo,"",@"SHT_NOTE"
	.sectionflags	@"SHF_NOTE_NV_TKINFO"
	.tkinfo
        /*0018*/ 	.word	0x00000002
        /*0030*/ 	.string	""
        /*0030*/ 	.string	"ptxas"
        /*0030*/ 	.string	"Cuda compilation tools, release 13.0, V13.0.88"
        /*0030*/ 	.string	"Build cuda_13.0.r13.0/compiler.36424714_0"
        /*0030*/ 	.string	"-arch sm_100 -m 64 "



//--------------------- .note.nv.cuinfo           --------------------------
	.section	.note.nv.cuinfo,"",@"SHT_NOTE"
	.sectionflags	@"SHF_NOTE_NV_CUINFO"
        /*0018*/ 	.short	0x0002
        /*001a*/ 	.short	0x0064
        /*001c*/ 	.short	0x0082
	.zero		2


//--------------------- .nv.info                  --------------------------
	.section	.nv.info,"",@"SHT_CUDA_INFO"
	.align	4


	//----- nvinfo : EIATTR_REGCOUNT
	.align		4
        /*0000*/ 	.byte	0x04, 0x2f
        /*0002*/ 	.short	(.L_44 - .L_43)
	.align		4
.L_43:
        /*0004*/ 	.word	index@(_Z10philox_rndPfyjf)
        /*0008*/ 	.word	0x00000010


	//----- nvinfo : EIATTR_FRAME_SIZE
	.align		4
.L_44:
        /*000c*/ 	.byte	0x04, 0x11
        /*000e*/ 	.short	(.L_46 - .L_45)
	.align		4
.L_45:
        /*0010*/ 	.word	index@(_Z10philox_rndPfyjf)
        /*0014*/ 	.word	0x00000000


	//----- nvinfo : EIATTR_REGCOUNT
	.align		4
.L_46:
        /*0018*/ 	.byte	0x04, 0x2f
        /*001a*/ 	.short	(.L_48 - .L_47)
	.align		4
.L_47:
        /*001c*/ 	.word	index@(_ZN3cub18CUB_300001_SM_10006detail11EmptyKernelIvEEvv)
        /*0020*/ 	.word	0x00000004


	//----- nvinfo : EIATTR_FRAME_SIZE
	.align		4
.L_48:
        /*0024*/ 	.byte	0x04, 0x11
        /*0026*/ 	.short	(.L_50 - .L_49)
	.align		4
.L_49:
        /*0028*/ 	.word	index@(_ZN3cub18CUB_300001_SM_10006detail11EmptyKernelIvEEvv)
        /*002c*/ 	.word	0x00000000


	//----- nvinfo : EIATTR_MIN_STACK_SIZE
	.align		4
.L_50:
        /*0030*/ 	.byte	0x04, 0x12
        /*0032*/ 	.short	(.L_52 - .L_51)
	.align		4
.L_51:
        /*0034*/ 	.word	index@(_ZN3cub18CUB_300001_SM_10006detail11EmptyKernelIvEEvv)
        /*0038*/ 	.word	0x00000000


	//----- nvinfo : EIATTR_MIN_STACK_SIZE
	.align		4
.L_52:
        /*003c*/ 	.byte	0x04, 0x12
        /*003e*/ 	.short	(.L_54 - .L_53)
	.align		4
.L_53:
        /*0040*/ 	.word	index@(_Z10philox_rndPfyjf)
        /*0044*/ 	.word	0x00000000
.L_54:


//--------------------- .nv.compat                --------------------------
	.section	.nv.compat,"",@"SHT_CUDA_COMPAT_INFO"
	.align	4
        /*0000*/ 	.byte	0x02, 0x09, 0x00, 0x00, 0x02, 0x02, 0x01, 0x00, 0x02, 0x05, 0x05, 0x00, 0x03, 0x07, 0x01, 0x01
        /*0010*/ 	.byte	0x02, 0x03, 0x00, 0x00, 0x02, 0x06, 0x01, 0x00, 0x04, 0x0b, 0x08, 0x00, 0x09, 0x00, 0x00, 0x00
        /*0020*/ 	.byte	0x00, 0x00, 0x00, 0x00


//--------------------- .nv.info._ZN3cub18CUB_300001_SM_10006detail11EmptyKernelIvEEvv --------------------------
	.section	.nv.info._ZN3cub18CUB_300001_SM_10006detail11EmptyKernelIvEEvv,"",@"SHT_CUDA_INFO"
	.sectionflags	@""
	.align	4


	//----- nvinfo : EIATTR_CUDA_API_VERSION
	.align		4
        /*0000*/ 	.byte	0x04, 0x37
        /*0002*/ 	.short	(.L_56 - .L_55)
.L_55:
        /*0004*/ 	.word	0x00000082


	//----- nvinfo : EIATTR_SPARSE_MMA_MASK
	.align		4
.L_56:
        /*0008*/ 	.byte	0x03, 0x50
        /*000a*/ 	.short	0x0000


	//----- nvinfo : EIATTR_MAXREG_COUNT
	.align		4
        /*000c*/ 	.byte	0x03, 0x1b
        /*000e*/ 	.short	0x00ff


	//----- nvinfo : EIATTR_MERCURY_ISA_VERSION
	.align		4
        /*0010*/ 	.byte	0x03, 0x5f
        /*0012*/ 	.short	0x0101


	//----- nvinfo : EIATTR_VRC_CTA_INIT_COUNT
	.align		4
        /*0014*/ 	.byte	0x02, 0x4a
	.zero		1
	.zero		1


	//----- nvinfo : EIATTR_EXIT_INSTR_OFFSETS
	.align		4
        /*0018*/ 	.byte	0x04, 0x1c
        /*001a*/ 	.short	(.L_58 - .L_57)


	//   ....[0]....
.L_57:
        /*001c*/ 	.word	0x00000010


	//----- nvinfo : EIATTR_SW_WAR
	.align		4
.L_58:
        /*0020*/ 	.byte	0x04, 0x36
        /*0022*/ 	.short	(.L_60 - .L_59)
.L_59:
        /*0024*/ 	.word	0x00000008
.L_60:


//--------------------- .nv.info._Z10philox_rndPfyjf --------------------------
	.section	.nv.info._Z10philox_rndPfyjf,"",@"SHT_CUDA_INFO"
	.sectionflags	@""
	.align	4


	//----- nvinfo : EIATTR_CUDA_API_VERSION
	.align		4
        /*0000*/ 	.byte	0x04, 0x37
        /*0002*/ 	.short	(.L_62 - .L_61)
.L_61:
        /*0004*/ 	.word	0x00000082


	//----- nvinfo : EIATTR_KPARAM_INFO
	.align		4
.L_62:
        /*0008*/ 	.byte	0x04, 0x17
        /*000a*/ 	.short	(.L_64 - .L_63)
.L_63:
        /*000c*/ 	.word	0x00000000
        /*0010*/ 	.short	0x0003
        /*0012*/ 	.short	0x0014
        /*0014*/ 	.byte	0x00, 0xf0, 0x11, 0x00


	//----- nvinfo : EIATTR_KPARAM_INFO
	.align		4
.L_64:
        /*0018*/ 	.byte	0x04, 0x17
        /*001a*/ 	.short	(.L_66 - .L_65)
.L_65:
        /*001c*/ 	.word	0x00000000
        /*0020*/ 	.short	0x0002
        /*0022*/ 	.short	0x0010
        /*0024*/ 	.byte	0x00, 0xf0, 0x11, 0x00


	//----- nvinfo : EIATTR_KPARAM_INFO
	.align		4
.L_66:
        /*0028*/ 	.byte	0x04, 0x17
        /*002a*/ 	.short	(.L_68 - .L_67)
.L_67:
        /*002c*/ 	.word	0x00000000
        /*0030*/ 	.short	0x0001
        /*0032*/ 	.short	0x0008
        /*0034*/ 	.byte	0x00, 0xf0, 0x21, 0x00


	//----- nvinfo : EIATTR_KPARAM_INFO
	.align		4
.L_68:
        /*0038*/ 	.byte	0x04, 0x17
        /*003a*/ 	.short	(.L_70 - .L_69)
.L_69:
        /*003c*/ 	.word	0x00000000
        /*0040*/ 	.short	0x0000
        /*0042*/ 	.short	0x0000
        /*0044*/ 	.byte	0x00, 0xf5, 0x21, 0x00


	//----- nvinfo : EIATTR_SPARSE_MMA_MASK
	.align		4
.L_70:
        /*0048*/ 	.byte	0x03, 0x50
        /*004a*/ 	.short	0x0000


	//----- nvinfo : EIATTR_MAXREG_COUNT
	.align		4
        /*004c*/ 	.byte	0x03, 0x1b
        /*004e*/ 	.short	0x00ff


	//----- nvinfo : EIATTR_MERCURY_ISA_VERSION
	.align		4
        /*0050*/ 	.byte	0x03, 0x5f
        /*0052*/ 	.short	0x0101


	//----- nvinfo : EIATTR_VRC_CTA_INIT_COUNT
	.align		4
        /*0054*/ 	.byte	0x02, 0x4a
	.zero		1
	.zero		1


	//----- nvinfo : EIATTR_EXIT_INSTR_OFFSETS
	.align		4
        /*0058*/ 	.byte	0x04, 0x1c
        /*005a*/ 	.short	(.L_72 - .L_71)


	//   ....[0]....
.L_71:
        /*005c*/ 	.word	0x00000090


	//   ....[1]....
        /*0060*/ 	.word	0x000004f0


	//----- nvinfo : EIATTR_CBANK_PARAM_SIZE
	.align		4
.L_72:
        /*0064*/ 	.byte	0x03, 0x19
        /*0066*/ 	.short	0x0018


	//----- nvinfo : EIATTR_PARAM_CBANK
	.align		4
        /*0068*/ 	.byte	0x04, 0x0a
        /*006a*/ 	.short	(.L_74 - .L_73)
	.align		4
.L_73:
        /*006c*/ 	.word	index@(.nv.constant0._Z10philox_rndPfyjf)
        /*0070*/ 	.short	0x0380
        /*0072*/ 	.short	0x0018


	//----- nvinfo : EIATTR_SW_WAR
	.align		4
.L_74:
        /*0074*/ 	.byte	0x04, 0x36
        /*0076*/ 	.short	(.L_76 - .L_75)
.L_75:
        /*0078*/ 	.word	0x00000008
.L_76:


//--------------------- .nv.callgraph             --------------------------
	.section	.nv.callgraph,"",@"SHT_CUDA_CALLGRAPH"
	.align	4
	.sectionentsize	8
	.align		4
        /*0000*/ 	.word	0x00000000
	.align		4
        /*0004*/ 	.word	0xffffffff
	.align		4
        /*0008*/ 	.word	0x00000000
	.align		4
        /*000c*/ 	.word	0xfffffffe
	.align		4
        /*0010*/ 	.word	0x00000000
	.align		4
        /*0014*/ 	.word	0xfffffffd
	.align		4
        /*0018*/ 	.word	0x00000000
	.align		4
        /*001c*/ 	.word	0xfffffffc


//--------------------- .nv.constant4             --------------------------
	.section	.nv.constant4,"a",@progbits
	.align	8
	.align		8
.nv.constant4:
        /*0000*/ 	.dword	_ZN34_INTERNAL_b0a132eb_4_k_cu_78a148784cuda3std3__45__cpo5beginE
	.align		8
        /*0008*/ 	.dword	_ZN34_INTERNAL_b0a132eb_4_k_cu_78a148784cuda3std3__45__cpo3endE
	.align		8
        /*0010*/ 	.dword	_ZN34_INTERNAL_b0a132eb_4_k_cu_78a148784cuda3std3__45__cpo6cbeginE
	.align		8
        /*0018*/ 	.dword	_ZN34_INTERNAL_b0a132eb_4_k_cu_78a148784cuda3std3__45__cpo4cendE
	.align		8
        /*0020*/ 	.dword	_ZN34_INTERNAL_b0a132eb_4_k_cu_78a148784cuda3std3__45__cpo6rbeginE
	.align		8
        /*0028*/ 	.dword	_ZN34_INTERNAL_b0a132eb_4_k_cu_78a148784cuda3std3__45__cpo4rendE
	.align		8
        /*0030*/ 	.dword	_ZN34_INTERNAL_b0a132eb_4_k_cu_78a148784cuda3std3__45__cpo7crbeginE
	.align		8
        /*0038*/ 	.dword	_ZN34_INTERNAL_b0a132eb_4_k_cu_78a148784cuda3std3__45__cpo5crendE
	.align		8
        /*0040*/ 	.dword	_ZN34_INTERNAL_b0a132eb_4_k_cu_78a148784cuda3std3__436_GLOBAL__N__b0a132eb_4_k_cu_78a148786ignoreE
	.align		8
        /*0048*/ 	.dword	_ZN34_INTERNAL_b0a132eb_4_k_cu_78a148784cuda3std3__419piecewise_constructE
	.align		8
        /*0050*/ 	.dword	_ZN34_INTERNAL_b0a132eb_4_k_cu_78a148784cuda3std3__48in_placeE
	.align		8
        /*0058*/ 	.dword	_ZN34_INTERNAL_b0a132eb_4_k_cu_78a148784cuda3std3__420unreachable_sentinelE
	.align		8
        /*0060*/ 	.dword	_ZN34_INTERNAL_b0a132eb_4_k_cu_78a148784cuda3std3__47nulloptE
	.align		8
        /*0068*/ 	.dword	_ZN34_INTERNAL_b0a132eb_4_k_cu_78a148784cuda3std3__48unexpectE
	.align		8
        /*0070*/ 	.dword	_ZN34_INTERNAL_b0a132eb_4_k_cu_78a148784cuda3std6ranges3__45__cpo4swapE
	.align		8
        /*0078*/ 	.dword	_ZN34_INTERNAL_b0a132eb_4_k_cu_78a148784cuda3std6ranges3__45__cpo9iter_moveE
	.align		8
        /*0080*/ 	.dword	_ZN34_INTERNAL_b0a132eb_4_k_cu_78a148784cuda3std6ranges3__45__cpo5beginE
	.align		8
        /*0088*/ 	.dword	_ZN34_INTERNAL_b0a132eb_4_k_cu_78a148784cuda3std6ranges3__45__cpo3endE
	.align		8
        /*0090*/ 	.dword	_ZN34_INTERNAL_b0a132eb_4_k_cu_78a148784cuda3std6ranges3__45__cpo6cbeginE
	.align		8
        /*0098*/ 	.dword	_ZN34_INTERNAL_b0a132eb_4_k_cu_78a148784cuda3std6ranges3__45__cpo4cendE
	.align		8
        /*00a0*/ 	.dword	_ZN34_INTERNAL_b0a132eb_4_k_cu_78a148784cuda3std6ranges3__45__cpo7advanceE
	.align		8
        /*00a8*/ 	.dword	_ZN34_INTERNAL_b0a132eb_4_k_cu_78a148784cuda3std6ranges3__45__cpo9iter_swapE
	.align		8
        /*00b0*/ 	.dword	_ZN34_INTERNAL_b0a132eb_4_k_cu_78a148784cuda3std6ranges3__45__cpo4nextE
	.align		8
        /*00b8*/ 	.dword	_ZN34_INTERNAL_b0a132eb_4_k_cu_78a148784cuda3std6ranges3__45__cpo4prevE
	.align		8
        /*00c0*/ 	.dword	_ZN34_INTERNAL_b0a132eb_4_k_cu_78a148784cuda3std6ranges3__45__cpo4dataE
	.align		8
        /*00c8*/ 	.dword	_ZN34_INTERNAL_b0a132eb_4_k_cu_78a148784cuda3std6ranges3__45__cpo5cdataE
	.align		8
        /*00d0*/ 	.dword	_ZN34_INTERNAL_b0a132eb_4_k_cu_78a148784cuda3std6ranges3__45__cpo4sizeE
	.align		8
        /*00d8*/ 	.dword	_ZN34_INTERNAL_b0a132eb_4_k_cu_78a148784cuda3std6ranges3__45__cpo5ssizeE
	.align		8
        /*00e0*/ 	.dword	_ZN34_INTERNAL_b0a132eb_4_k_cu_78a148784cuda3std6ranges3__45__cpo8distanceE
	.align		8
        /*00e8*/ 	.dword	_ZN34_INTERNAL_b0a132eb_4_k_cu_78a148786thrust24THRUST_300001_SM_1000_NS8cuda_cub3parE
	.align		8
        /*00f0*/ 	.dword	_ZN34_INTERNAL_b0a132eb_4_k_cu_78a148786thrust24THRUST_300001_SM_1000_NS8cuda_cub10par_nosyncE
	.align		8
        /*00f8*/ 	.dword	_ZN34_INTERNAL_b0a132eb_4_k_cu_78a148786thrust24THRUST_300001_SM_1000_NS6system6detail10sequential3seqE
	.align		8
        /*0100*/ 	.dword	_ZN34_INTERNAL_b0a132eb_4_k_cu_78a148786thrust24THRUST_300001_SM_1000_NS12placeholders2_1E
	.align		8
        /*0108*/ 	.dword	_ZN34_INTERNAL_b0a132eb_4_k_cu_78a148786thrust24THRUST_300001_SM_1000_NS12placeholders2_2E
	.align		8
        /*0110*/ 	.dword	_ZN34_INTERNAL_b0a132eb_4_k_cu_78a148786thrust24THRUST_300001_SM_1000_NS12placeholders2_3E
	.align		8
        /*0118*/ 	.dword	_ZN34_INTERNAL_b0a132eb_4_k_cu_78a148786thrust24THRUST_300001_SM_1000_NS12placeholders2_4E
	.align		8
        /*0120*/ 	.dword	_ZN34_INTERNAL_b0a132eb_4_k_cu_78a148786thrust24THRUST_300001_SM_1000_NS12placeholders2_5E
	.align		8
        /*0128*/ 	.dword	_ZN34_INTERNAL_b0a132eb_4_k_cu_78a148786thrust24THRUST_300001_SM_1000_NS12placeholders2_6E
	.align		8
        /*0130*/ 	.dword	_ZN34_INTERNAL_b0a132eb_4_k_cu_78a148786thrust24THRUST_300001_SM_1000_NS12placeholders2_7E
	.align		8
        /*0138*/ 	.dword	_ZN34_INTERNAL_b0a132eb_4_k_cu_78a148786thrust24THRUST_300001_SM_1000_NS12placeholders2_8E
	.align		8
        /*0140*/ 	.dword	_ZN34_INTERNAL_b0a132eb_4_k_cu_78a148786thrust24THRUST_300001_SM_1000_NS12placeholders2_9E
	.align		8
        /*0148*/ 	.dword	_ZN34_INTERNAL_b0a132eb_4_k_cu_78a148786thrust24THRUST_300001_SM_1000_NS12placeholders3_10E
	.align		8
        /*0150*/ 	.dword	_ZN34_INTERNAL_b0a132eb_4_k_cu_78a148786thrust24THRUST_300001_SM_1000_NS3seqE


//--------------------- .text._ZN3cub18CUB_300001_SM_10006detail11EmptyKernelIvEEvv --------------------------
	.section	.text._ZN3cub18CUB_300001_SM_10006detail11EmptyKernelIvEEvv,"ax",@progbits
	.align	128
        .global         _ZN3cub18CUB_300001_SM_10006detail11EmptyKernelIvEEvv
        .type           _ZN3cub18CUB_300001_SM_10006detail11EmptyKernelIvEEvv,@function
        .size           _ZN3cub18CUB_300001_SM_10006detail11EmptyKernelIvEEvv,(.L_x_2 - _ZN3cub18CUB_300001_SM_10006detail11EmptyKernelIvEEvv)
        .other          _ZN3cub18CUB_300001_SM_10006detail11EmptyKernelIvEEvv,@"STO_CUDA_ENTRY STV_DEFAULT"
_ZN3cub18CUB_300001_SM_10006detail11EmptyKernelIvEEvv:
.text._ZN3cub18CUB_300001_SM_10006detail11EmptyKernelIvEEvv:
[----:B------:R-:W-:Y:S01]  /*0000*/  LDC R1, c[0x0][0x37c] ;  /* 0x0000df00ff017b82 */ /* 0x000fe20000000800 */
[----:B------:R-:W-:Y:S05]  /*0010*/  EXIT ;  /* 0x000000000000794d */ /* 0x000fea0003800000 */
.L_x_0:
[----:B------:R-:W-:-:S00]  /*0020*/  BRA `(.L_x_0) ;  /* 0xfffffffc00fc7947 */ /* 0x000fc0000383ffff */
[----:B------:R-:W-:-:S00]  /*0030*/  NOP ;  /* 0x0000000000007918 */ /* 0x000fc00000000000 */
        /* <DEDUP_REMOVED lines=12> */
.L_x_2:


//--------------------- .text._Z10philox_rndPfyjf --------------------------
	.section	.text._Z10philox_rndPfyjf,"ax",@progbits
	.align	128
        .global         _Z10philox_rndPfyjf
        .type           _Z10philox_rndPfyjf,@function
        .size           _Z10philox_rndPfyjf,(.L_x_3 - _Z10philox_rndPfyjf)
        .other          _Z10philox_rndPfyjf,@"STO_CUDA_ENTRY STV_DEFAULT"
_Z10philox_rndPfyjf:
.text._Z10philox_rndPfyjf:
[----:B------:R-:W-:Y:S01]  /*0000*/  LDC R1, c[0x0][0x37c] ;  /* 0x0000df00ff017b82 */ /* 0x000fe20000000800 */
[----:B------:R-:W0:Y:S07]  /*0010*/  S2R R3, SR_TID.X ;  /* 0x0000000000037919 */ /* 0x000e2e0000002100 */
[----:B------:R-:W0:Y:S01]  /*0020*/  S2UR UR4, SR_CTAID.X ;  /* 0x00000000000479c3 */ /* 0x000e220000002500 */
[----:B------:R-:W1:Y:S07]  /*0030*/  LDCU UR5, c[0x0][0x390] ;  /* 0x00007200ff0577ac */ /* 0x000e6e0008000800 */
[----:B------:R-:W0:Y:S02]  /*0040*/  LDC R0, c[0x0][0x360] ;  /* 0x0000d800ff007b82 */ /* 0x000e240000000800 */
[----:B0-----:R-:W-:-:S04]  /*0050*/  IMAD R0, R0, UR4, R3 ;  /* 0x0000000400007c24 */ /* 0x001fc8000f8e0203 */
[----:B------:R-:W-:-:S03]  /*0060*/  IMAD.WIDE.U32 R2, R0, 0x4, RZ ;  /* 0x0000000400027825 */ /* 0x000fc600078e00ff */
[----:B-1----:R-:W-:-:S04]  /*0070*/  ISETP.GE.U32.AND P0, PT, R2, UR5, PT ;  /* 0x0000000502007c0c */ /* 0x002fc8000bf06070 */
[----:B------:R-:W-:-:S13]  /*0080*/  ISETP.GE.U32.AND.EX P0, PT, R3, RZ, PT, P0 ;  /* 0x000000ff0300720c */ /* 0x000fda0003f06100 */
[----:B------:R-:W-:Y:S05]  /*0090*/  @P0 EXIT ;  /* 0x000000000000094d */ /* 0x000fea0003800000 */
[----:B------:R-:W0:Y:S01]  /*00a0*/  LDC.64 R2, c[0x0][0x388] ;  /* 0x0000e200ff027b82 */ /* 0x000e220000000a00 */
[C---:B------:R-:W-:Y:S01]  /*00b0*/  IMAD.HI.U32 R4, R0.reuse, -0x2daee0ad, RZ ;  /* 0xd2511f5300047827 */ /* 0x040fe200078e00ff */
[----:B------:R-:W1:Y:S03]  /*00c0*/  LDCU UR6, c[0x0][0x394] ;  /* 0x00007280ff0677ac */ /* 0x000e660008000800 */
[----:B------:R-:W-:Y:S01]  /*00d0*/  IMAD R8, R0, -0x2daee0ad, RZ ;  /* 0xd2511f5300087824 */ /* 0x000fe200078e02ff */
[----:B------:R-:W2:Y:S01]  /*00e0*/  LDCU.64 UR4, c[0x0][0x358] ;  /* 0x00006b00ff0477ac */ /* 0x000ea20008000a00 */
[----:B0-----:R-:W-:Y:S01]  /*00f0*/  LOP3.LUT R4, R4, R3, RZ, 0x3c, !PT ;  /* 0x0000000304047212 */ /* 0x001fe200078e3cff */
[C---:B------:R-:W-:Y:S01]  /*0100*/  IMAD.HI.U32 R7, R2.reuse, -0x2daee0ad, RZ ;  /* 0xd2511f5302077827 */ /* 0x040fe200078e00ff */
[----:B------:R-:W-:Y:S02]  /*0110*/  IADD3 R9, PT, PT, R3, -0x4498517b, RZ ;  /* 0xbb67ae8503097810 */ /* 0x000fe40007ffe0ff */
[----:B------:R-:W-:Y:S01]  /*0120*/  IADD3 R6, PT, PT, R2, -0x61c88647, RZ ;  /* 0x9e3779b902067810 */ /* 0x000fe20007ffe0ff */
[----:B------:R-:W-:Y:S01]  /*0130*/  IMAD.HI.U32 R5, R4, -0x326172a9, RZ ;  /* 0xcd9e8d5704057827 */ /* 0x000fe200078e00ff */
[----:B------:R-:W-:-:S02]  /*0140*/  LOP3.LUT R7, R9, R8, R7, 0x96, !PT ;  /* 0x0000000809077212 */ /* 0x000fc400078e9607 */
[----:B------:R-:W-:Y:S01]  /*0150*/  IADD3 R10, PT, PT, R3, 0x76cf5d0a, RZ ;  /* 0x76cf5d0a030a7810 */ /* 0x000fe20007ffe0ff */
[----:B------:R-:W-:Y:S01]  /*0160*/  IMAD R9, R4, -0x326172a9, RZ ;  /* 0xcd9e8d5704097824 */ /* 0x000fe200078e02ff */
[----:B------:R-:W-:Y:S01]  /*0170*/  LOP3.LUT R5, R5, R6, RZ, 0x3c, !PT ;  /* 0x0000000605057212 */ /* 0x000fe200078e3cff */
[----:B------:R-:W-:Y:S01]  /*0180*/  IMAD.HI.U32 R4, R7, -0x326172a9, RZ ;  /* 0xcd9e8d5707047827 */ /* 0x000fe200078e00ff */
[C---:B------:R-:W-:Y:S02]  /*0190*/  IADD3 R6, PT, PT, R2.reuse, 0x3c6ef372, RZ ;  /* 0x3c6ef37202067810 */ /* 0x040fe40007ffe0ff */
[----:B------:R-:W-:Y:S01]  /*01a0*/  IADD3 R12, PT, PT, R3, -0x126145ec, RZ ;  /* 0xed9eba14030c7810 */ /* 0x000fe20007ffe0ff */
[----:B------:R-:W-:Y:S01]  /*01b0*/  IMAD R11, R2, -0x2daee0ad, RZ ;  /* 0xd2511f53020b7824 */ /* 0x000fe200078e02ff */
[----:B------:R-:W-:Y:S01]  /*01c0*/  LOP3.LUT R4, R6, R4, R9, 0x96, !PT ;  /* 0x0000000406047212 */ /* 0x000fe200078e9609 */
[----:B------:R-:W-:Y:S01]  /*01d0*/  IMAD.HI.U32 R8, R5, -0x2daee0ad, RZ ;  /* 0xd2511f5305087827 */ /* 0x000fe200078e00ff */
[----:B------:R-:W-:-:S03]  /*01e0*/  IADD3 R13, PT, PT, R3, -0x56f99767, RZ ;  /* 0xa9066899030d7810 */ /* 0x000fc60007ffe0ff */
[----:B------:R-:W-:Y:S01]  /*01f0*/  IMAD.HI.U32 R9, R4, -0x2daee0ad, RZ ;  /* 0xd2511f5304097827 */ /* 0x000fe200078e00ff */
[----:B------:R-:W-:Y:S02]  /*0200*/  LOP3.LUT R8, R10, R11, R8, 0x96, !PT ;  /* 0x0000000b0a087212 */ /* 0x000fe400078e9608 */
[----:B------:R-:W-:Y:S01]  /*0210*/  IADD3 R11, PT, PT, R3, 0x32370b8f, RZ ;  /* 0x32370b8f030b7810 */ /* 0x000fe20007ffe0ff */
[----:B------:R-:W-:Y:S01]  /*0220*/  IMAD R10, R5, -0x2daee0ad, RZ ;  /* 0xd2511f53050a7824 */ /* 0x000fe200078e02ff */
[----:B------:R-:W-:Y:S01]  /*0230*/  IADD3 R3, PT, PT, R3, 0x646e171e, RZ ;  /* 0x646e171e03037810 */ /* 0x000fe20007ffe0ff */
[----:B------:R-:W-:Y:S01]  /*0240*/  IMAD R6, R7, -0x326172a9, RZ ;  /* 0xcd9e8d5707067824 */ /* 0x000fe200078e02ff */
[----:B------:R-:W-:Y:S01]  /*0250*/  IADD3 R7, PT, PT, R2, -0x255992d5, RZ ;  /* 0xdaa66d2b02077810 */ /* 0x000fe20007ffe0ff */
[----:B------:R-:W-:Y:S01]  /*0260*/  IMAD.HI.U32 R5, R8, -0x326172a9, RZ ;  /* 0xcd9e8d5708057827 */ /* 0x000fe200078e00ff */
[----:B------:R-:W-:-:S03]  /*0270*/  LOP3.LUT R9, R11, R10, R9, 0x96, !PT ;  /* 0x0000000a0b097212 */ /* 0x000fc600078e9609 */
[----:B------:R-:W-:Y:S01]  /*0280*/  IMAD R8, R8, -0x326172a9, RZ ;  /* 0xcd9e8d5708087824 */ /* 0x000fe200078e02ff */
[----:B------:R-:W-:Y:S01]  /*0290*/  LOP3.LUT R6, R7, R5, R6, 0x96, !PT ;  /* 0x0000000507067212 */ /* 0x000fe200078e9606 */
[----:B------:R-:W-:Y:S01]  /*02a0*/  IMAD.HI.U32 R5, R9, -0x326172a9, RZ ;  /* 0xcd9e8d5709057827 */ /* 0x000fe200078e00ff */
[----:B------:R-:W-:-:S03]  /*02b0*/  IADD3 R7, PT, PT, R2, 0x78dde6e4, RZ ;  /* 0x78dde6e402077810 */ /* 0x000fc60007ffe0ff */
[----:B------:R-:W-:Y:S01]  /*02c0*/  IMAD R11, R4, -0x2daee0ad, RZ ;  /* 0xd2511f53040b7824 */ /* 0x000fe200078e02ff */
[----:B------:R-:W-:Y:S01]  /*02d0*/  LOP3.LUT R7, R7, R5, R8, 0x96, !PT ;  /* 0x0000000507077212 */ /* 0x000fe200078e9608 */
[----:B------:R-:W-:Y:S01]  /*02e0*/  IMAD.HI.U32 R10, R6, -0x2daee0ad, RZ ;  /* 0xd2511f53060a7827 */ /* 0x000fe200078e00ff */
[----:B------:R-:W-:Y:S01]  /*02f0*/  IADD3 R8, PT, PT, R2, 0x1715609d, RZ ;  /* 0x1715609d02087810 */ /* 0x000fe20007ffe0ff */
[----:B------:R-:W0:Y:S02]  /*0300*/  LDC.64 R4, c[0x0][0x380] ;  /* 0x0000e000ff047b82 */ /* 0x000e240000000a00 */
[----:B------:R-:W-:Y:S01]  /*0310*/  IMAD R9, R9, -0x326172a9, RZ ;  /* 0xcd9e8d5709097824 */ /* 0x000fe200078e02ff */
[----:B------:R-:W-:Y:S01]  /*0320*/  LOP3.LUT R10, R12, R11, R10, 0x96, !PT ;  /* 0x0000000b0c0a7212 */ /* 0x000fe200078e960a */
[----:B------:R-:W-:Y:S02]  /*0330*/  IMAD R12, R6, -0x2daee0ad, RZ ;  /* 0xd2511f53060c7824 */ /* 0x000fe400078e02ff */
[----:B------:R-:W-:-:S04]  /*0340*/  IMAD.HI.U32 R11, R7, -0x2daee0ad, RZ ;  /* 0xd2511f53070b7827 */ /* 0x000fc800078e00ff */
[----:B------:R-:W-:Y:S01]  /*0350*/  IMAD.HI.U32 R6, R10, -0x326172a9, RZ ;  /* 0xcd9e8d570a067827 */ /* 0x000fe200078e00ff */
[----:B------:R-:W-:-:S04]  /*0360*/  LOP3.LUT R11, R13, R12, R11, 0x96, !PT ;  /* 0x0000000c0d0b7212 */ /* 0x000fc800078e960b */
[----:B------:R-:W-:Y:S01]  /*0370*/  LOP3.LUT R6, R8, R6, R9, 0x96, !PT ;  /* 0x0000000608067212 */ /* 0x000fe200078e9609 */
[----:B------:R-:W-:Y:S01]  /*0380*/  IMAD R9, R10, -0x326172a9, RZ ;  /* 0xcd9e8d570a097824 */ /* 0x000fe200078e02ff */
[----:B------:R-:W-:Y:S01]  /*0390*/  IADD3 R8, PT, PT, R2, -0x4ab325aa, RZ ;  /* 0xb54cda5602087810 */ /* 0x000fe20007ffe0ff */
[----:B------:R-:W-:Y:S02]  /*03a0*/  IMAD R10, R7, -0x2daee0ad, RZ ;  /* 0xd2511f53070a7824 */ /* 0x000fe400078e02ff */
[----:B------:R-:W-:-:S04]  /*03b0*/  IMAD.HI.U32 R2, R11, -0x326172a9, RZ ;  /* 0xcd9e8d570b027827 */ /* 0x000fc800078e00ff */
[----:B------:R-:W-:Y:S01]  /*03c0*/  IMAD.HI.U32 R7, R6, -0x2daee0ad, RZ ;  /* 0xd2511f5306077827 */ /* 0x000fe200078e00ff */
[----:B------:R-:W-:-:S03]  /*03d0*/  LOP3.LUT R2, R8, R2, R9, 0x96, !PT ;  /* 0x0000000208027212 */ /* 0x000fc600078e9609 */
[----:B------:R-:W-:Y:S01]  /*03e0*/  IMAD R11, R11, -0x326172a9, RZ ;  /* 0xcd9e8d570b0b7824 */ /* 0x000fe200078e02ff */
[----:B------:R-:W-:Y:S01]  /*03f0*/  LOP3.LUT R3, R3, R10, R7, 0x96, !PT ;  /* 0x0000000a03037212 */ /* 0x000fe200078e9607 */
[----:B------:R-:W-:Y:S01]  /*0400*/  IMAD R6, R6, -0x2daee0ad, RZ ;  /* 0xd2511f5306067824 */ /* 0x000fe200078e02ff */
[----:B------:R-:W-:Y:S01]  /*0410*/  I2FP.F32.U32 R2, R2 ;  /* 0x0000000200027245 */ /* 0x000fe20000201000 */
[----:B0-----:R-:W-:Y:S01]  /*0420*/  IMAD.WIDE.U32 R4, R0, 0x10, R4 ;  /* 0x0000001000047825 */ /* 0x001fe200078e0004 */
[----:B------:R-:W-:Y:S02]  /*0430*/  I2FP.F32.U32 R11, R11 ;  /* 0x0000000b000b7245 */ /* 0x000fe40000201000 */
[----:B------:R-:W-:Y:S01]  /*0440*/  I2FP.F32.U32 R6, R6 ;  /* 0x0000000600067245 */ /* 0x000fe20000201000 */
[----:B------:R-:W-:Y:S01]  /*0450*/  FMUL R2, R2, 2.3283064365386962891e-10 ;  /* 0x2f80000002027820 */ /* 0x000fe20000400000 */
[----:B------:R-:W-:Y:S01]  /*0460*/  I2FP.F32.U32 R3, R3 ;  /* 0x0000000300037245 */ /* 0x000fe20000201000 */
[----:B------:R-:W-:-:S02]  /*0470*/  FMUL R9, R11, 2.3283064365386962891e-10 ;  /* 0x2f8000000b097820 */ /* 0x000fc40000400000 */
[----:B------:R-:W-:Y:S01]  /*0480*/  FMUL R6, R6, 2.3283064365386962891e-10 ;  /* 0x2f80000006067820 */ /* 0x000fe20000400000 */
[----:B-1----:R-:W-:Y:S01]  /*0490*/  FMUL R8, R2, UR6 ;  /* 0x0000000602087c20 */ /* 0x002fe20008400000 */
[----:B------:R-:W-:Y:S01]  /*04a0*/  FMUL R3, R3, 2.3283064365386962891e-10 ;  /* 0x2f80000003037820 */ /* 0x000fe20000400000 */
[----:B------:R-:W-:Y:S01]  /*04b0*/  FMUL R9, R9, UR6 ;  /* 0x0000000609097c20 */ /* 0x000fe20008400000 */
[----:B------:R-:W-:Y:S02]  /*04c0*/  FMUL R11, R6, UR6 ;  /* 0x00000006060b7c20 */ /* 0x000fe40008400000 */
[----:B------:R-:W-:-:S05]  /*04d0*/  FMUL R10, R3, UR6 ;  /* 0x00000006030a7c20 */ /* 0x000fca0008400000 */
[----:B--2---:R-:W-:Y:S01]  /*04e0*/  STG.E.128 desc[UR4][R4.64], R8 ;  /* 0x0000000804007986 */ /* 0x004fe2000c101d04 */
[----:B------:R-:W-:Y:S05]  /*04f0*/  EXIT ;  /* 0x000000000000794d */ /* 0x000fea0003800000 */
.L_x_1:
        /* <DEDUP_REMOVED lines=16> */
.L_x_3:


//--------------------- .nv.shared.reserved.0     --------------------------
	.section	.nv.shared.reserved.0,"aw",@nobits
	.weak		__nv_reservedSMEM_offset_0_alias
	.size		__nv_reservedSMEM_offset_0_alias, 0, 64
	.other		__nv_reservedSMEM_offset_0_alias,@"STO_CUDA_RESERVED_SHARED STV_DEFAULT"
__nv_reservedSMEM_offset_0_alias:
	.zero		0
	.zero		64


//--------------------- .nv.global                --------------------------
	.section	.nv.global,"aw",@nobits
.nv.global:
	.type		_ZN34_INTERNAL_b0a132eb_4_k_cu_78a148786thrust24THRUST_300001_SM_1000_NS3seqE,@object
	.size		_ZN34_INTERNAL_b0a132eb_4_k_cu_78a148786thrust24THRUST_300001_SM_1000_NS3seqE,(_ZN34_INTERNAL_b0a132eb_4_k_cu_78a148784cuda3std3__48in_placeE - _ZN34_INTERNAL_b0a132eb_4_k_cu_78a148786thrust24THRUST_300001_SM_1000_NS3seqE)
_ZN34_INTERNAL_b0a132eb_4_k_cu_78a148786thrust24THRUST_300001_SM_1000_NS3seqE:
	.zero		1
	.type		_ZN34_INTERNAL_b0a132eb_4_k_cu_78a148784cuda3std3__48in_placeE,@object
	.size		_ZN34_INTERNAL_b0a132eb_4_k_cu_78a148784cuda3std3__48in_placeE,(_ZN34_INTERNAL_b0a132eb_4_k_cu_78a148784cuda3std6ranges3__45__cpo4sizeE - _ZN34_INTERNAL_b0a132eb_4_k_cu_78a148784cuda3std3__48in_placeE)
_ZN34_INTERNAL_b0a132eb_4_k_cu_78a148784cuda3std3__48in_placeE:
	.zero		1
	.type		_ZN34_INTERNAL_b0a132eb_4_k_cu_78a148784cuda3std6ranges3__45__cpo4sizeE,@object
	.size		_ZN34_INTERNAL_b0a132eb_4_k_cu_78a148784cuda3std6ranges3__45__cpo4sizeE,(_ZN34_INTERNAL_b0a132eb_4_k_cu_78a148786thrust24THRUST_300001_SM_1000_NS12placeholders2_3E - _ZN34_INTERNAL_b0a132eb_4_k_cu_78a148784cuda3std6ranges3__45__cpo4sizeE)
_ZN34_INTERNAL_b0a132eb_4_k_cu_78a148784cuda3std6ranges3__45__cpo4sizeE:
	.zero		1
	.type		_ZN34_INTERNAL_b0a132eb_4_k_cu_78a148786thrust24THRUST_300001_SM_1000_NS12placeholders2_3E,@object
	.size		_ZN34_INTERNAL_b0a132eb_4_k_cu_78a148786thrust24THRUST_300001_SM_1000_NS12placeholders2_3E,(_ZN34_INTERNAL_b0a132eb_4_k_cu_78a148784cuda3std3__45__cpo6cbeginE - _ZN34_INTERNAL_b0a132eb_4_k_cu_78a148786thrust24THRUST_300001_SM_1000_NS12placeholders2_3E)
_ZN34_INTERNAL_b0a132eb_4_k_cu_78a148786thrust24THRUST_300001_SM_1000_NS12placeholders2_3E:
	.zero		1
	.type		_ZN34_INTERNAL_b0a132eb_4_k_cu_78a148784cuda3std3__45__cpo6cbeginE,@object
	.size		_ZN34_INTERNAL_b0a132eb_4_k_cu_78a148784cuda3std3__45__cpo6cbeginE,(_ZN34_INTERNAL_b0a132eb_4_k_cu_78a148784cuda3std6ranges3__45__cpo6cbeginE - _ZN34_INTERNAL_b0a132eb_4_k_cu_78a148784cuda3std3__45__cpo6cbeginE)
_ZN34_INTERNAL_b0a132eb_4_k_cu_78a148784cuda3std3__45__cpo6cbeginE:
	.zero		1
	.type		_ZN34_INTERNAL_b0a132eb_4_k_cu_78a148784cuda3std6ranges3__45__cpo6cbeginE,@object
	.size		_ZN34_INTERNAL_b0a132eb_4_k_cu_78a148784cuda3std6ranges3__45__cpo6cbeginE,(_ZN34_INTERNAL_b0a132eb_4_k_cu_78a148786thrust24THRUST_300001_SM_1000_NS12placeholders2_7E - _ZN34_INTERNAL_b0a132eb_4_k_cu_78a148784cuda3std6ranges3__45__cpo6cbeginE)
_ZN34_INTERNAL_b0a132eb_4_k_cu_78a148784cuda3std6ranges3__45__cpo6cbeginE:
	.zero		1
	.type		_ZN34_INTERNAL_b0a132eb_4_k_cu_78a148786thrust24THRUST_300001_SM_1000_NS12placeholders2_7E,@object
	.size		_ZN34_INTERNAL_b0a132eb_4_k_cu_78a148786thrust24THRUST_300001_SM_1000_NS12placeholders2_7E,(_ZN34_INTERNAL_b0a132eb_4_k_cu_78a148784cuda3std3__45__cpo7crbeginE - _ZN34_INTERNAL_b0a132eb_4_k_cu_78a148786thrust24THRUST_300001_SM_1000_NS12placeholders2_7E)
_ZN34_INTERNAL_b0a132eb_4_k_cu_78a148786thrust24THRUST_300001_SM_1000_NS12placeholders2_7E:
	.zero		1
	.type		_ZN34_INTERNAL_b0a132eb_4_k_cu_78a148784cuda3std3__45__cpo7crbeginE,@object
	.size		_ZN34_INTERNAL_b0a132eb_4_k_cu_78a148784cuda3std3__45__cpo7crbeginE,(_ZN34_INTERNAL_b0a132eb_4_k_cu_78a148784cuda3std6ranges3__45__cpo4nextE - _ZN34_INTERNAL_b0a132eb_4_k_cu_78a148784cuda3std3__45__cpo7crbeginE)
_ZN34_INTERNAL_b0a132eb_4_k_cu_78a148784cuda3std3__45__cpo7crbeginE:
	.zero		1
	.type		_ZN34_INTERNAL_b0a132eb_4_k_cu_78a148784cuda3std6ranges3__45__cpo4nextE,@object
	.size		_ZN34_INTERNAL_b0a132eb_4_k_cu_78a148784cuda3std6ranges3__45__cpo4nextE,(_ZN34_INTERNAL_b0a132eb_4_k_cu_78a148784cuda3std6ranges3__45__cpo4swapE - _ZN34_INTERNAL_b0a132eb_4_k_cu_78a148784cuda3std6ranges3__45__cpo4nextE)
_ZN34_INTERNAL_b0a132eb_4_k_cu_78a148784cuda3std6ranges3__45__cpo4nextE:
	.zero		1
	.type		_ZN34_INTERNAL_b0a132eb_4_k_cu_78a148784cuda3std6ranges3__45__cpo4swapE,@object
	.size		_ZN34_INTERNAL_b0a132eb_4_k_cu_78a148784cuda3std6ranges3__45__cpo4swapE,(_ZN34_INTERNAL_b0a132eb_4_k_cu_78a148786thrust24THRUST_300001_SM_1000_NS8cuda_cub10par_nosyncE - _ZN34_INTERNAL_b0a132eb_4_k_cu_78a148784cuda3std6ranges3__45__cpo4swapE)
_ZN34_INTERNAL_b0a132eb_4_k_cu_78a148784cuda3std6ranges3__45__cpo4swapE:
	.zero		1
	.type		_ZN34_INTERNAL_b0a132eb_4_k_cu_78a148786thrust24THRUST_300001_SM_1000_NS8cuda_cub10par_nosyncE,@object
	.size		_ZN34_INTERNAL_b0a132eb_4_k_cu_78a148786thrust24THRUST_300001_SM_1000_NS8cuda_cub10par_nosyncE,(_ZN34_INTERNAL_b0a132eb_4_k_cu_78a148786thrust24THRUST_300001_SM_1000_NS12placeholders2_9E - _ZN34_INTERNAL_b0a132eb_4_k_cu_78a148786thrust24THRUST_300001_SM_1000_NS8cuda_cub10par_nosyncE)
_ZN34_INTERNAL_b0a132eb_4_k_cu_78a148786thrust24THRUST_300001_SM_1000_NS8cuda_cub10par_nosyncE:
	.zero		1
	.type		_ZN34_INTERNAL_b0a132eb_4_k_cu_78a148786thrust24THRUST_300001_SM_1000_NS12placeholders2_9E,@object
	.size		_ZN34_INTERNAL_b0a132eb_4_k_cu_78a148786thrust24THRUST_300001_SM_1000_NS12placeholders2_9E,(_ZN34_INTERNAL_b0a132eb_4_k_cu_78a148784cuda3std3__436_GLOBAL__N__b0a132eb_4_k_cu_78a148786ignoreE - _ZN34_INTERNAL_b0a132eb_4_k_cu_78a148786thrust24THRUST_300001_SM_1000_NS12placeholders2_9E)
_ZN34_INTERNAL_b0a132eb_4_k_cu_78a148786thrust24THRUST_300001_SM_1000_NS12placeholders2_9E:
	.zero		1
	.type		_ZN34_INTERNAL_b0a132eb_4_k_cu_78a148784cuda3std3__436_GLOBAL__N__b0a132eb_4_k_cu_78a148786ignoreE,@object
	.size		_ZN34_INTERNAL_b0a132eb_4_k_cu_78a148784cuda3std3__436_GLOBAL__N__b0a132eb_4_k_cu_78a148786ignoreE,(_ZN34_INTERNAL_b0a132eb_4_k_cu_78a148784cuda3std6ranges3__45__cpo4dataE - _ZN34_INTERNAL_b0a132eb_4_k_cu_78a148784cuda3std3__436_GLOBAL__N__b0a132eb_4_k_cu_78a148786ignoreE)
_ZN34_INTERNAL_b0a132eb_4_k_cu_78a148784cuda3std3__436_GLOBAL__N__b0a132eb_4_k_cu_78a148786ignoreE:
	.zero		1
	.type		_ZN34_INTERNAL_b0a132eb_4_k_cu_78a148784cuda3std6ranges3__45__cpo4dataE,@object
	.size		_ZN34_INTERNAL_b0a132eb_4_k_cu_78a148784cuda3std6ranges3__45__cpo4dataE,(_ZN34_INTERNAL_b0a132eb_4_k_cu_78a148786thrust24THRUST_300001_SM_1000_NS12placeholders2_1E - _ZN34_INTERNAL_b0a132eb_4_k_cu_78a148784cuda3std6ranges3__45__cpo4dataE)
_ZN34_INTERNAL_b0a132eb_4_k_cu_78a148784cuda3std6ranges3__45__cpo4dataE:
	.zero		1
	.type		_ZN34_INTERNAL_b0a132eb_4_k_cu_78a148786thrust24THRUST_300001_SM_1000_NS12placeholders2_1E,@object
	.size		_ZN34_INTERNAL_b0a132eb_4_k_cu_78a148786thrust24THRUST_300001_SM_1000_NS12placeholders2_1E,(_ZN34_INTERNAL_b0a132eb_4_k_cu_78a148784cuda3std3__45__cpo5beginE - _ZN34_INTERNAL_b0a132eb_4_k_cu_78a148786thrust24THRUST_300001_SM_1000_NS12placeholders2_1E)
_ZN34_INTERNAL_b0a132eb_4_k_cu_78a148786thrust24THRUST_300001_SM_1000_NS12placeholders2_1E:
	.zero		1
	.type		_ZN34_INTERNAL_b0a132eb_4_k_cu_78a148784cuda3std3__45__cpo5beginE,@object
	.size		_ZN34_INTERNAL_b0a132eb_4_k_cu_78a148784cuda3std3__45__cpo5beginE,(_ZN34_INTERNAL_b0a132eb_4_k_cu_78a148784cuda3std6ranges3__45__cpo5beginE - _ZN34_INTERNAL_b0a132eb_4_k_cu_78a148784cuda3std3__45__cpo5beginE)
_ZN34_INTERNAL_b0a132eb_4_k_cu_78a148784cuda3std3__45__cpo5beginE:
	.zero		1
	.type		_ZN34_INTERNAL_b0a132eb_4_k_cu_78a148784cuda3std6ranges3__45__cpo5beginE,@object
	.size		_ZN34_INTERNAL_b0a132eb_4_k_cu_78a148784cuda3std6ranges3__45__cpo5beginE,(_ZN34_INTERNAL_b0a132eb_4_k_cu_78a148786thrust24THRUST_300001_SM_1000_NS12placeholders2_5E - _ZN34_INTERNAL_b0a132eb_4_k_cu_78a148784cuda3std6ranges3__45__cpo5beginE)
_ZN34_INTERNAL_b0a132eb_4_k_cu_78a148784cuda3std6ranges3__45__cpo5beginE:
	.zero		1
	.type		_ZN34_INTERNAL_b0a132eb_4_k_cu_78a148786thrust24THRUST_300001_SM_1000_NS12placeholders2_5E,@object
	.size		_ZN34_INTERNAL_b0a132eb_4_k_cu_78a148786thrust24THRUST_300001_SM_1000_NS12placeholders2_5E,(_ZN34_INTERNAL_b0a132eb_4_k_cu_78a148784cuda3std3__45__cpo6rbeginE - _ZN34_INTERNAL_b0a132eb_4_k_cu_78a148786thrust24THRUST_300001_SM_1000_NS12placeholders2_5E)
_ZN34_INTERNAL_b0a132eb_4_k_cu_78a148786thrust24THRUST_300001_SM_1000_NS12placeholders2_5E:
	.zero		1
	.type		_ZN34_INTERNAL_b0a132eb_4_k_cu_78a148784cuda3std3__45__cpo6rbeginE,@object
	.size		_ZN34_INTERNAL_b0a132eb_4_k_cu_78a148784cuda3std3__45__cpo6rbeginE,(_ZN34_INTERNAL_b0a132eb_4_k_cu_78a148784cuda3std6ranges3__45__cpo7advanceE - _ZN34_INTERNAL_b0a132eb_4_k_cu_78a148784cuda3std3__45__cpo6rbeginE)
_ZN34_INTERNAL_b0a132eb_4_k_cu_78a148784cuda3std3__45__cpo6rbeginE:
	.zero		1
	.type		_ZN34_INTERNAL_b0a132eb_4_k_cu_78a148784cuda3std6ranges3__45__cpo7advanceE,@object
	.size		_ZN34_INTERNAL_b0a132eb_4_k_cu_78a148784cuda3std6ranges3__45__cpo7advanceE,(_ZN34_INTERNAL_b0a132eb_4_k_cu_78a148784cuda3std3__47nulloptE - _ZN34_INTERNAL_b0a132eb_4_k_cu_78a148784cuda3std6ranges3__45__cpo7advanceE)
_ZN34_INTERNAL_b0a132eb_4_k_cu_78a148784cuda3std6ranges3__45__cpo7advanceE:
	.zero		1
	.type		_ZN34_INTERNAL_b0a132eb_4_k_cu_78a148784cuda3std3__47nulloptE,@object
	.size		_ZN34_INTERNAL_b0a132eb_4_k_cu_78a148784cuda3std3__47nulloptE,(_ZN34_INTERNAL_b0a132eb_4_k_cu_78a148784cuda3std6ranges3__45__cpo8distanceE - _ZN34_INTERNAL_b0a132eb_4_k_cu_78a148784cuda3std3__47nulloptE)
_ZN34_INTERNAL_b0a132eb_4_k_cu_78a148784cuda3std3__47nulloptE:
	.zero		1
	.type		_ZN34_INTERNAL_b0a132eb_4_k_cu_78a148784cuda3std6ranges3__45__cpo8distanceE,@object
	.size		_ZN34_INTERNAL_b0a132eb_4_k_cu_78a148784cuda3std6ranges3__45__cpo8distanceE,(_ZN34_INTERNAL_b0a132eb_4_k_cu_78a148786thrust24THRUST_300001_SM_1000_NS12placeholders3_10E - _ZN34_INTERNAL_b0a132eb_4_k_cu_78a148784cuda3std6ranges3__45__cpo8distanceE)
_ZN34_INTERNAL_b0a132eb_4_k_cu_78a148784cuda3std6ranges3__45__cpo8distanceE:
	.zero		1
	.type		_ZN34_INTERNAL_b0a132eb_4_k_cu_78a148786thrust24THRUST_300001_SM_1000_NS12placeholders3_10E,@object
	.size		_ZN34_INTERNAL_b0a132eb_4_k_cu_78a148786thrust24THRUST_300001_SM_1000_NS12placeholders3_10E,(_ZN34_INTERNAL_b0a132eb_4_k_cu_78a148784cuda3std3__419piecewise_constructE - _ZN34_INTERNAL_b0a132eb_4_k_cu_78a148786thrust24THRUST_300001_SM_1000_NS12placeholders3_10E)
_ZN34_INTERNAL_b0a132eb_4_k_cu_78a148786thrust24THRUST_300001_SM_1000_NS12placeholders3_10E:
	.zero		1
	.type		_ZN34_INTERNAL_b0a132eb_4_k_cu_78a148784cuda3std3__419piecewise_constructE,@object
	.size		_ZN34_INTERNAL_b0a132eb_4_k_cu_78a148784cuda3std3__419piecewise_constructE,(_ZN34_INTERNAL_b0a132eb_4_k_cu_78a148784cuda3std6ranges3__45__cpo5cdataE - _ZN34_INTERNAL_b0a132eb_4_k_cu_78a148784cuda3std3__419piecewise_constructE)
_ZN34_INTERNAL_b0a132eb_4_k_cu_78a148784cuda3std3__419piecewise_constructE:
	.zero		1
	.type		_ZN34_INTERNAL_b0a132eb_4_k_cu_78a148784cuda3std6ranges3__45__cpo5cdataE,@object
	.size		_ZN34_INTERNAL_b0a132eb_4_k_cu_78a148784cuda3std6ranges3__45__cpo5cdataE,(_ZN34_INTERNAL_b0a132eb_4_k_cu_78a148786thrust24THRUST_300001_SM_1000_NS12placeholders2_2E - _ZN34_INTERNAL_b0a132eb_4_k_cu_78a148784cuda3std6ranges3__45__cpo5cdataE)
_ZN34_INTERNAL_b0a132eb_4_k_cu_78a148784cuda3std6ranges3__45__cpo5cdataE:
	.zero		1
	.type		_ZN34_INTERNAL_b0a132eb_4_k_cu_78a148786thrust24THRUST_300001_SM_1000_NS12placeholders2_2E,@object
	.size		_ZN34_INTERNAL_b0a132eb_4_k_cu_78a148786thrust24THRUST_300001_SM_1000_NS12placeholders2_2E,(_ZN34_INTERNAL_b0a132eb_4_k_cu_78a148784cuda3std3__45__cpo3endE - _ZN34_INTERNAL_b0a132eb_4_k_cu_78a148786thrust24THRUST_300001_SM_1000_NS12placeholders2_2E)
_ZN34_INTERNAL_b0a132eb_4_k_cu_78a148786thrust24THRUST_300001_SM_1000_NS12placeholders2_2E:
	.zero		1
	.type		_ZN34_INTERNAL_b0a132eb_4_k_cu_78a148784cuda3std3__45__cpo3endE,@object
	.size		_ZN34_INTERNAL_b0a132eb_4_k_cu_78a148784cuda3std3__45__cpo3endE,(_ZN34_INTERNAL_b0a132eb_4_k_cu_78a148784cuda3std6ranges3__45__cpo3endE - _ZN34_INTERNAL_b0a132eb_4_k_cu_78a148784cuda3std3__45__cpo3endE)
_ZN34_INTERNAL_b0a132eb_4_k_cu_78a148784cuda3std3__45__cpo3endE:
	.zero		1
	.type		_ZN34_INTERNAL_b0a132eb_4_k_cu_78a148784cuda3std6ranges3__45__cpo3endE,@object
	.size		_ZN34_INTERNAL_b0a132eb_4_k_cu_78a148784cuda3std6ranges3__45__cpo3endE,(_ZN34_INTERNAL_b0a132eb_4_k_cu_78a148786thrust24THRUST_300001_SM_1000_NS12placeholders2_6E - _ZN34_INTERNAL_b0a132eb_4_k_cu_78a148784cuda3std6ranges3__45__cpo3endE)
_ZN34_INTERNAL_b0a132eb_4_k_cu_78a148784cuda3std6ranges3__45__cpo3endE:
	.zero		1
	.type		_ZN34_INTERNAL_b0a132eb_4_k_cu_78a148786thrust24THRUST_300001_SM_1000_NS12placeholders2_6E,@object
	.size		_ZN34_INTERNAL_b0a132eb_4_k_cu_78a148786thrust24THRUST_300001_SM_1000_NS12placeholders2_6E,(_ZN34_INTERNAL_b0a132eb_4_k_cu_78a148784cuda3std3__45__cpo4rendE - _ZN34_INTERNAL_b0a132eb_4_k_cu_78a148786thrust24THRUST_300001_SM_1000_NS12placeholders2_6E)
_ZN34_INTERNAL_b0a132eb_4_k_cu_78a148786thrust24THRUST_300001_SM_1000_NS12placeholders2_6E:
	.zero		1
	.type		_ZN34_INTERNAL_b0a132eb_4_k_cu_78a148784cuda3std3__45__cpo4rendE,@object
	.size		_ZN34_INTERNAL_b0a132eb_4_k_cu_78a148784cuda3std3__45__cpo4rendE,(_ZN34_INTERNAL_b0a132eb_4_k_cu_78a148784cuda3std6ranges3__45__cpo9iter_swapE - _ZN34_INTERNAL_b0a132eb_4_k_cu_78a148784cuda3std3__45__cpo4rendE)
_ZN34_INTERNAL_b0a132eb_4_k_cu_78a148784cuda3std3__45__cpo4rendE:
	.zero		1
	.type		_ZN34_INTERNAL_b0a132eb_4_k_cu_78a148784cuda3std6ranges3__45__cpo9iter_swapE,@object
	.size		_ZN34_INTERNAL_b0a132eb_4_k_cu_78a148784cuda3std6ranges3__45__cpo9iter_swapE,(_ZN34_INTERNAL_b0a132eb_4_k_cu_78a148784cuda3std3__48unexpectE - _ZN34_INTERNAL_b0a132eb_4_k_cu_78a148784cuda3std6ranges3__45__cpo9iter_swapE)
_ZN34_INTERNAL_b0a132eb_4_k_cu_78a148784cuda3std6ranges3__45__cpo9iter_swapE:
	.zero		1
	.type		_ZN34_INTERNAL_b0a132eb_4_k_cu_78a148784cuda3std3__48unexpectE,@object
	.size		_ZN34_INTERNAL_b0a132eb_4_k_cu_78a148784cuda3std3__48unexpectE,(_ZN34_INTERNAL_b0a132eb_4_k_cu_78a148786thrust24THRUST_300001_SM_1000_NS8cuda_cub3parE - _ZN34_INTERNAL_b0a132eb_4_k_cu_78a148784cuda3std3__48unexpectE)
_ZN34_INTERNAL_b0a132eb_4_k_cu_78a148784cuda3std3__48unexpectE:
	.zero		1
	.type		_ZN34_INTERNAL_b0a132eb_4_k_cu_78a148786thrust24THRUST_300001_SM_1000_NS8cuda_cub3parE,@object
	.size		_ZN34_INTERNAL_b0a132eb_4_k_cu_78a148786thrust24THRUST_300001_SM_1000_NS8cuda_cub3parE,(_ZN34_INTERNAL_b0a132eb_4_k_cu_78a148786thrust24THRUST_300001_SM_1000_NS12placeholders2_4E - _ZN34_INTERNAL_b0a132eb_4_k_cu_78a148786thrust24THRUST_300001_SM_1000_NS8cuda_cub3parE)
_ZN34_INTERNAL_b0a132eb_4_k_cu_78a148786thrust24THRUST_300001_SM_1000_NS8cuda_cub3parE:
	.zero		1
	.type		_ZN34_INTERNAL_b0a132eb_4_k_cu_78a148786thrust24THRUST_300001_SM_1000_NS12placeholders2_4E,@object
	.size		_ZN34_INTERNAL_b0a132eb_4_k_cu_78a148786thrust24THRUST_300001_SM_1000_NS12placeholders2_4E,(_ZN34_INTERNAL_b0a132eb_4_k_cu_78a148784cuda3std3__45__cpo4cendE - _ZN34_INTERNAL_b0a132eb_4_k_cu_78a148786thrust24THRUST_300001_SM_1000_NS12placeholders2_4E)
_ZN34_INTERNAL_b0a132eb_4_k_cu_78a148786thrust24THRUST_300001_SM_1000_NS12placeholders2_4E:
	.zero		1
	.type		_ZN34_INTERNAL_b0a132eb_4_k_cu_78a148784cuda3std3__45__cpo4cendE,@object
	.size		_ZN34_INTERNAL_b0a132eb_4_k_cu_78a148784cuda3std3__45__cpo4cendE,(_ZN34_INTERNAL_b0a132eb_4_k_cu_78a148784cuda3std6ranges3__45__cpo4cendE - _ZN34_INTERNAL_b0a132eb_4_k_cu_78a148784cuda3std3__45__cpo4cendE)
_ZN34_INTERNAL_b0a132eb_4_k_cu_78a148784cuda3std3__45__cpo4cendE:
	.zero		1
	.type		_ZN34_INTERNAL_b0a132eb_4_k_cu_78a148784cuda3std6ranges3__45__cpo4cendE,@object
	.size		_ZN34_INTERNAL_b0a132eb_4_k_cu_78a148784cuda3std6ranges3__45__cpo4cendE,(_ZN34_INTERNAL_b0a132eb_4_k_cu_78a148784cuda3std3__420unreachable_sentinelE - _ZN34_INTERNAL_b0a132eb_4_k_cu_78a148784cuda3std6ranges3__45__cpo4cendE)
_ZN34_INTERNAL_b0a132eb_4_k_cu_78a148784cuda3std6ranges3__45__cpo4cendE:
	.zero		1
	.type		_ZN34_INTERNAL_b0a132eb_4_k_cu_78a148784cuda3std3__420unreachable_sentinelE,@object
	.size		_ZN34_INTERNAL_b0a132eb_4_k_cu_78a148784cuda3std3__420unreachable_sentinelE,(_ZN34_INTERNAL_b0a132eb_4_k_cu_78a148784cuda3std6ranges3__45__cpo5ssizeE - _ZN34_INTERNAL_b0a132eb_4_k_cu_78a148784cuda3std3__420unreachable_sentinelE)
_ZN34_INTERNAL_b0a132eb_4_k_cu_78a148784cuda3std3__420unreachable_sentinelE:
	.zero		1
	.type		_ZN34_INTERNAL_b0a132eb_4_k_cu_78a148784cuda3std6ranges3__45__cpo5ssizeE,@object
	.size		_ZN34_INTERNAL_b0a132eb_4_k_cu_78a148784cuda3std6ranges3__45__cpo5ssizeE,(_ZN34_INTERNAL_b0a132eb_4_k_cu_78a148786thrust24THRUST_300001_SM_1000_NS12placeholders2_8E - _ZN34_INTERNAL_b0a132eb_4_k_cu_78a148784cuda3std6ranges3__45__cpo5ssizeE)
_ZN34_INTERNAL_b0a132eb_4_k_cu_78a148784cuda3std6ranges3__45__cpo5ssizeE:
	.zero		1
	.type		_ZN34_INTERNAL_b0a132eb_4_k_cu_78a148786thrust24THRUST_300001_SM_1000_NS12placeholders2_8E,@object
	.size		_ZN34_INTERNAL_b0a132eb_4_k_cu_78a148786thrust24THRUST_300001_SM_1000_NS12placeholders2_8E,(_ZN34_INTERNAL_b0a132eb_4_k_cu_78a148784cuda3std3__45__cpo5crendE - _ZN34_INTERNAL_b0a132eb_4_k_cu_78a148786thrust24THRUST_300001_SM_1000_NS12placeholders2_8E)
_ZN34_INTERNAL_b0a132eb_4_k_cu_78a148786thrust24THRUST_300001_SM_1000_NS12placeholders2_8E:
	.zero		1
	.type		_ZN34_INTERNAL_b0a132eb_4_k_cu_78a148784cuda3std3__45__cpo5crendE,@object
	.size		_ZN34_INTERNAL_b0a132eb_4_k_cu_78a148784cuda3std3__45__cpo5crendE,(_ZN34_INTERNAL_b0a132eb_4_k_cu_78a148784cuda3std6ranges3__45__cpo4prevE - _ZN34_INTERNAL_b0a132eb_4_k_cu_78a148784cuda3std3__45__cpo5crendE)
_ZN34_INTERNAL_b0a132eb_4_k_cu_78a148784cuda3std3__45__cpo5crendE:
	.zero		1
	.type		_ZN34_INTERNAL_b0a132eb_4_k_cu_78a148784cuda3std6ranges3__45__cpo4prevE,@object
	.size		_ZN34_INTERNAL_b0a132eb_4_k_cu_78a148784cuda3std6ranges3__45__cpo4prevE,(_ZN34_INTERNAL_b0a132eb_4_k_cu_78a148784cuda3std6ranges3__45__cpo9iter_moveE - _ZN34_INTERNAL_b0a132eb_4_k_cu_78a148784cuda3std6ranges3__45__cpo4prevE)
_ZN34_INTERNAL_b0a132eb_4_k_cu_78a148784cuda3std6ranges3__45__cpo4prevE:
	.zero		1
	.type		_ZN34_INTERNAL_b0a132eb_4_k_cu_78a148784cuda3std6ranges3__45__cpo9iter_moveE,@object
	.size		_ZN34_INTERNAL_b0a132eb_4_k_cu_78a148784cuda3std6ranges3__45__cpo9iter_moveE,(_ZN34_INTERNAL_b0a132eb_4_k_cu_78a148786thrust24THRUST_300001_SM_1000_NS6system6detail10sequential3seqE - _ZN34_INTERNAL_b0a132eb_4_k_cu_78a148784cuda3std6ranges3__45__cpo9iter_moveE)
_ZN34_INTERNAL_b0a132eb_4_k_cu_78a148784cuda3std6ranges3__45__cpo9iter_moveE:
	.zero		1
	.type		_ZN34_INTERNAL_b0a132eb_4_k_cu_78a148786thrust24THRUST_300001_SM_1000_NS6system6detail10sequential3seqE,@object
	.size		_ZN34_INTERNAL_b0a132eb_4_k_cu_78a148786thrust24THRUST_300001_SM_1000_NS6system6detail10sequential3seqE,(.L_31 - _ZN34_INTERNAL_b0a132eb_4_k_cu_78a148786thrust24THRUST_300001_SM_1000_NS6system6detail10sequential3seqE)
_ZN34_INTERNAL_b0a132eb_4_k_cu_78a148786thrust24THRUST_300001_SM_1000_NS6system6detail10sequential3seqE:
	.zero		1
.L_31:


//--------------------- .nv.constant0._ZN3cub18CUB_300001_SM_10006detail11EmptyKernelIvEEvv --------------------------
	.section	.nv.constant0._ZN3cub18CUB_300001_SM_10006detail11EmptyKernelIvEEvv,"a",@progbits
	.sectionflags	@""
	.align	4
.nv.constant0._ZN3cub18CUB_300001_SM_10006detail11EmptyKernelIvEEvv:
	.zero		896


//--------------------- .nv.constant0._Z10philox_rndPfyjf --------------------------
	.section	.nv.constant0._Z10philox_rndPfyjf,"a",@progbits
	.sectionflags	@""
	.align	4
.nv.constant0._Z10philox_rndPfyjf:
	.zero		920


//--------------------- SYMBOLS --------------------------

	.type		.nv.reservedSmem.offset0,@object
	.size		.nv.reservedSmem.offset0,0x4
